//
// Generated by NVIDIA NVVM Compiler
//
// Compiler Build ID: CL-36424714
// Cuda compilation tools, release 13.0, V13.0.88
// Based on NVVM 20.0.0
//

.version 9.0
.target sm_100
.address_size 64

	// .globl	_Z9addKernelPfS_S_i

.visible .entry _Z9addKernelPfS_S_i(
	.param .u64 .ptr .align 1 _Z9addKernelPfS_S_i_param_0,
	.param .u64 .ptr .align 1 _Z9addKernelPfS_S_i_param_1,
	.param .u64 .ptr .align 1 _Z9addKernelPfS_S_i_param_2,
	.param .u32 _Z9addKernelPfS_S_i_param_3
)
{
	.reg .pred 	%p<2>;
	.reg .b32 	%r<6>;
	.reg .b32 	%f<4>;
	.reg .b64 	%rd<11>;

	ld.param.u64 	%rd1, [_Z9addKernelPfS_S_i_param_0];
	ld.param.u64 	%rd2, [_Z9addKernelPfS_S_i_param_1];
	ld.param.u64 	%rd3, [_Z9addKernelPfS_S_i_param_2];
	ld.param.u32 	%r2, [_Z9addKernelPfS_S_i_param_3];
	mov.u32 	%r3, %tid.x;
	mov.u32 	%r4, %ctaid.x;
	mov.u32 	%r5, %ntid.x;
	mad.lo.s32 	%r1, %r4, %r5, %r3;
	setp.ge.s32 	%p1, %r1, %r2;
	@%p1 bra 	$L__BB0_2;
	cvta.to.global.u64 	%rd4, %rd1;
	cvta.to.global.u64 	%rd5, %rd2;
	cvta.to.global.u64 	%rd6, %rd3;
	mul.wide.s32 	%rd7, %r1, 4;
	add.s64 	%rd8, %rd4, %rd7;
	ld.global.f32 	%f1, [%rd8];
	add.s64 	%rd9, %rd5, %rd7;
	ld.global.f32 	%f2, [%rd9];
	add.f32 	%f3, %f1, %f2;
	add.s64 	%rd10, %rd6, %rd7;
	st.global.f32 	[%rd10], %f3;
$L__BB0_2:
	ret;

}


// ===== COMPILED SASS (sm_100) =====

	.target	sm_100

	.elftype	@"ET_EXEC"


//--------------------- .note.nv.tkinfo           --------------------------
	.section	.note.nv.tkinfo,"",@"SHT_NOTE"
	.sectionflags	@"SHF_NOTE_NV_TKINFO"
	.tkinfo
        /*0018*/ 	.word	0x00000002
        /*0030*/ 	.string	""
        /*0030*/ 	.string	"ptxas"
        /*0030*/ 	.string	"Cuda compilation tools, release 13.0, V13.0.88"
        /*0030*/ 	.string	"Build cuda_13.0.r13.0/compiler.36424714_0"
        /*0030*/ 	.string	"-arch sm_100 -m 64 "



//--------------------- .note.nv.cuinfo           --------------------------
	.section	.note.nv.cuinfo,"",@"SHT_NOTE"
	.sectionflags	@"SHF_NOTE_NV_CUINFO"
        /*0018*/ 	.short	0x0002
        /*001a*/ 	.short	0x0064
        /*001c*/ 	.short	0x0082
	.zero		2


//--------------------- .nv.info                  --------------------------
	.section	.nv.info,"",@"SHT_CUDA_INFO"
	.align	4


	//----- nvinfo : EIATTR_REGCOUNT
	.align		4
        /*0000*/ 	.byte	0x04, 0x2f
        /*0002*/ 	.short	(.L_1 - .L_0)
	.align		4
.L_0:
        /*0004*/ 	.word	index@(_Z9addKernelPfS_S_i)
        /*0008*/ 	.word	0x0000000c


	//----- nvinfo : EIATTR_FRAME_SIZE
	.align		4
.L_1:
        /*000c*/ 	.byte	0x04, 0x11
        /*000e*/ 	.short	(.L_3 - .L_2)
	.align		4
.L_2:
        /*0010*/ 	.word	index@(_Z9addKernelPfS_S_i)
        /*0014*/ 	.word	0x00000000


	//----- nvinfo : EIATTR_MIN_STACK_SIZE
	.align		4
.L_3:
        /*0018*/ 	.byte	0x04, 0x12
        /*001a*/ 	.short	(.L_5 - .L_4)
	.align		4
.L_4:
        /*001c*/ 	.word	index@(_Z9addKernelPfS_S_i)
        /*0020*/ 	.word	0x00000000
.L_5:


//--------------------- .nv.compat                --------------------------
	.section	.nv.compat,"",@"SHT_CUDA_COMPAT_INFO"
	.align	4
        /*0000*/ 	.byte	0x02, 0x09, 0x00, 0x00, 0x02, 0x02, 0x01, 0x00, 0x02, 0x05, 0x05, 0x00, 0x03, 0x07, 0x01, 0x01
        /*0010*/ 	.byte	0x02, 0x03, 0x00, 0x00, 0x02, 0x06, 0x01, 0x00, 0x04, 0x0b, 0x08, 0x00, 0x09, 0x00, 0x00, 0x00
        /*0020*/ 	.byte	0x00, 0x00, 0x00, 0x00


//--------------------- .nv.info._Z9addKernelPfS_S_i --------------------------
	.section	.nv.info._Z9addKernelPfS_S_i,"",@"SHT_CUDA_INFO"
	.sectionflags	@""
	.align	4


	//----- nvinfo : EIATTR_CUDA_API_VERSION
	.align		4
        /*0000*/ 	.byte	0x04, 0x37
        /*0002*/ 	.short	(.L_7 - .L_6)
.L_6:
        /*0004*/ 	.word	0x00000082


	//----- nvinfo : EIATTR_KPARAM_INFO
	.align		4
.L_7:
        /*0008*/ 	.byte	0x04, 0x17
        /*000a*/ 	.short	(.L_9 - .L_8)
.L_8:
        /*000c*/ 	.word	0x00000000
        /*0010*/ 	.short	0x0003
        /*0012*/ 	.short	0x0018
        /*0014*/ 	.byte	0x00, 0xf0, 0x11, 0x00


	//----- nvinfo : EIATTR_KPARAM_INFO
	.align		4
.L_9:
        /*0018*/ 	.byte	0x04, 0x17
        /*001a*/ 	.short	(.L_11 - .L_10)
.L_10:
        /*001c*/ 	.word	0x00000000
        /*0020*/ 	.short	0x0002
        /*0022*/ 	.short	0x0010
        /*0024*/ 	.byte	0x00, 0xf5, 0x21, 0x00


	//----- nvinfo : EIATTR_KPARAM_INFO
	.align		4
.L_11:
        /*0028*/ 	.byte	0x04, 0x17
        /*002a*/ 	.short	(.L_13 - .L_12)
.L_12:
        /*002c*/ 	.word	0x00000000
        /*0030*/ 	.short	0x0001
        /*0032*/ 	.short	0x0008
        /*0034*/ 	.byte	0x00, 0xf5, 0x21, 0x00


	//----- nvinfo : EIATTR_KPARAM_INFO
	.align		4
.L_13:
        /*0038*/ 	.byte	0x04, 0x17
        /*003a*/ 	.short	(.L_15 - .L_14)
.L_14:
        /*003c*/ 	.word	0x00000000
        /*0040*/ 	.short	0x0000
        /*0042*/ 	.short	0x0000
        /*0044*/ 	.byte	0x00, 0xf5, 0x21, 0x00


	//----- nvinfo : EIATTR_SPARSE_MMA_MASK
	.align		4
.L_15:
        /*0048*/ 	.byte	0x03, 0x50
        /*004a*/ 	.short	0x0000


	//----- nvinfo : EIATTR_MAXREG_COUNT
	.align		4
        /*004c*/ 	.byte	0x03, 0x1b
        /*004e*/ 	.short	0x00ff


	//----- nvinfo : EIATTR_MERCURY_ISA_VERSION
	.align		4
        /*0050*/ 	.byte	0x03, 0x5f
        /*0052*/ 	.short	0x0101


	//----- nvinfo : EIATTR_VRC_CTA_INIT_COUNT
	.align		4
        /*0054*/ 	.byte	0x02, 0x4a
	.zero		1
	.zero		1


	//----- nvinfo : EIATTR_EXIT_INSTR_OFFSETS
	.align		4
        /*0058*/ 	.byte	0x04, 0x1c
        /*005a*/ 	.short	(.L_17 - .L_16)


	//   ....[0]....
.L_16:
        /*005c*/ 	.word	0x00000070


	//   ....[1]....
        /*0060*/ 	.word	0x00000130


	//----- nvinfo : EIATTR_CBANK_PARAM_SIZE
	.align		4
.L_17:
        /*0064*/ 	.byte	0x03, 0x19
        /*0066*/ 	.short	0x001c


	//----- nvinfo : EIATTR_PARAM_CBANK
	.align		4
        /*0068*/ 	.byte	0x04, 0x0a
        /*006a*/ 	.short	(.L_19 - .L_18)
	.align		4
.L_18:
        /*006c*/ 	.word	index@(.nv.constant0._Z9addKernelPfS_S_i)
        /*0070*/ 	.short	0x0380
        /*0072*/ 	.short	0x001c


	//----- nvinfo : EIATTR_SW_WAR
	.align		4
.L_19:
        /*0074*/ 	.byte	0x04, 0x36
        /*0076*/ 	.short	(.L_21 - .L_20)
.L_20:
        /*0078*/ 	.word	0x00000008
.L_21:


//--------------------- .nv.callgraph             --------------------------
	.section	.nv.callgraph,"",@"SHT_CUDA_CALLGRAPH"
	.align	4
	.sectionentsize	8
	.align		4
        /*0000*/ 	.word	0x00000000
	.align		4
        /*0004*/ 	.word	0xffffffff
	.align		4
        /*0008*/ 	.word	0x00000000
	.align		4
        /*000c*/ 	.word	0xfffffffe
	.align		4
        /*0010*/ 	.word	0x00000000
	.align		4
        /*0014*/ 	.word	0xfffffffd
	.align		4
        /*0018*/ 	.word	0x00000000
	.align		4
        /*001c*/ 	.word	0xfffffffc


//--------------------- .text._Z9addKernelPfS_S_i --------------------------
	.section	.text._Z9addKernelPfS_S_i,"ax",@progbits
	.align	128
        .global         _Z9addKernelPfS_S_i
        .type           _Z9addKernelPfS_S_i,@function
        .size           _Z9addKernelPfS_S_i,(.L_x_1 - _Z9addKernelPfS_S_i)
        .other          _Z9addKernelPfS_S_i,@"STO_CUDA_ENTRY STV_DEFAULT"
_Z9addKernelPfS_S_i:
.text._Z9addKernelPfS_S_i:
[----:B------:R-:W-:Y:S01]  /*0000*/  LDC R1, c[0x0][0x37c] ;  /* 0x0000df00ff017b82 */ /* 0x000fe20000000800 */
[----:B------:R-:W0:Y:S07]  /*0010*/  S2R R9, SR_TID.X ;  /* 0x0000000000097919 */ /* 0x000e2e0000002100 */
[----:B------:R-:W0:Y:S01]  /*0020*/  S2UR UR4, SR_CTAID.X ;  /* 0x00000000000479c3 */ /* 0x000e220000002500 */
[----:B------:R-:W1:Y:S07]  /*0030*/  LDCU UR5, c[0x0][0x398] ;  /* 0x00007300ff0577ac */ /* 0x000e6e0008000800 */
[----:B------:R-:W0:Y:S02]  /*0040*/  LDC R0, c[0x0][0x360] ;  /* 0x0000d800ff007b82 */ /* 0x000e240000000800 */
[----:B0-----:R-:W-:-:S05]  /*0050*/  IMAD R9, R0, UR4, R9 ;  /* 0x0000000400097c24 */ /* 0x001fca000f8e0209 */
[----:B-1----:R-:W-:-:S13]  /*0060*/  ISETP.GE.AND P0, PT, R9, UR5, PT ;  /* 0x0000000509007c0c */ /* 0x002fda000bf06270 */
[----:B------:R-:W-:Y:S05]  /*0070*/  @P0 EXIT ;  /* 0x000000000000094d */ /* 0x000fea0003800000 */
[----:B------:R-:W0:Y:S01]  /*0080*/  LDC.64 R2, c[0x0][0x380] ;  /* 0x0000e000ff027b82 */ /* 0x000e220000000a00 */
[----:B------:R-:W1:Y:S07]  /*0090*/  LDCU.64 UR4, c[0x0][0x358] ;  /* 0x00006b00ff0477ac */ /* 0x000e6e0008000a00 */
[----:B------:R-:W2:Y:S08]  /*00a0*/  LDC.64 R4, c[0x0][0x388] ;  /* 0x0000e200ff047b82 */ /* 0x000eb00000000a00 */
[----:B------:R-:W3:Y:S01]  /*00b0*/  LDC.64 R6, c[0x0][0x390] ;  /* 0x0000e400ff067b82 */ /* 0x000ee20000000a00 */
[----:B0-----:R-:W-:-:S06]  /*00c0*/  IMAD.WIDE R2, R9, 0x4, R2 ;  /* 0x0000000409027825 */ /* 0x001fcc00078e0202 */
[----:B-1----:R-:W4:Y:S01]  /*00d0*/  LDG.E R2, desc[UR4][R2.64] ;  /* 0x0000000402027981 */ /* 0x002f22000c1e1900 */
[----:B--2---:R-:W-:-:S06]  /*00e0*/  IMAD.WIDE R4, R9, 0x4, R4 ;  /* 0x0000000409047825 */ /* 0x004fcc00078e0204 */
[----:B------:R-:W4:Y:S01]  /*00f0*/  LDG.E R5, desc[UR4][R4.64] ;  /* 0x0000000404057981 */ /* 0x000f22000c1e1900 */
[----:B---3--:R-:W-:-:S04]  /*0100*/  IMAD.WIDE R6, R9, 0x4, R6 ;  /* 0x0000000409067825 */ /* 0x008fc800078e0206 */
[----:B----4-:R-:W-:-:S05]  /*0110*/  FADD R9, R2, R5 ;  /* 0x0000000502097221 */ /* 0x010fca0000000000 */
[----:B------:R-:W-:Y:S01]  /*0120*/  STG.E desc[UR4][R6.64], R9 ;  /* 0x0000000906007986 */ /* 0x000fe2000c101904 */
[----:B------:R-:W-:Y:S05]  /*0130*/  EXIT ;  /* 0x000000000000794d */ /* 0x000fea0003800000 */
.L_x_0:
[----:B------:R-:W-:-:S00]  /*0140*/  BRA `(.L_x_0) ;  /* 0xfffffffc00fc7947 */ /* 0x000fc0000383ffff */
[----:B------:R-:W-:-:S00]  /*0150*/  NOP ;  /* 0x0000000000007918 */ /* 0x000fc00000000000 */
        /* <DEDUP_REMOVED lines=10> */
.L_x_1:


//--------------------- .nv.shared.reserved.0     --------------------------
	.section	.nv.shared.reserved.0,"aw",@nobits
	.weak		__nv_reservedSMEM_offset_0_alias
	.size		__nv_reservedSMEM_offset_0_alias, 0, 64
	.other		__nv_reservedSMEM_offset_0_alias,@"STO_CUDA_RESERVED_SHARED STV_DEFAULT"
__nv_reservedSMEM_offset_0_alias:
	.zero		0
	.zero		64


//--------------------- .nv.constant0._Z9addKernelPfS_S_i --------------------------
	.section	.nv.constant0._Z9addKernelPfS_S_i,"a",@progbits
	.sectionflags	@""
	.align	4
.nv.constant0._Z9addKernelPfS_S_i:
	.zero		924


//--------------------- SYMBOLS --------------------------

	.type		.nv.reservedSmem.offset0,@object
	.size		.nv.reservedSmem.offset0,0x4
